//
// Generated by NVIDIA NVVM Compiler
//
// Compiler Build ID: CL-36424714
// Cuda compilation tools, release 13.0, V13.0.88
// Based on NVVM 20.0.0
//

.version 9.0
.target sm_100
.address_size 64

	// .globl	_Z6conv1dPiS_S_ii

.visible .entry _Z6conv1dPiS_S_ii(
	.param .u64 .ptr .align 1 _Z6conv1dPiS_S_ii_param_0,
	.param .u64 .ptr .align 1 _Z6conv1dPiS_S_ii_param_1,
	.param .u64 .ptr .align 1 _Z6conv1dPiS_S_ii_param_2,
	.param .u32 _Z6conv1dPiS_S_ii_param_3,
	.param .u32 _Z6conv1dPiS_S_ii_param_4
)
{
	.reg .pred 	%p<11>;
	.reg .b32 	%r<139>;
	.reg .b64 	%rd<31>;

	ld.param.u64 	%rd12, [_Z6conv1dPiS_S_ii_param_0];
	ld.param.u64 	%rd13, [_Z6conv1dPiS_S_ii_param_1];
	ld.param.u64 	%rd11, [_Z6conv1dPiS_S_ii_param_2];
	ld.param.u32 	%r34, [_Z6conv1dPiS_S_ii_param_3];
	ld.param.u32 	%r33, [_Z6conv1dPiS_S_ii_param_4];
	cvta.to.global.u64 	%rd1, %rd13;
	cvta.to.global.u64 	%rd2, %rd12;
	mov.u32 	%r35, %ctaid.x;
	mov.u32 	%r36, %ntid.x;
	mul.lo.s32 	%r1, %r35, %r36;
	mov.u32 	%r2, %tid.x;
	add.s32 	%r3, %r1, %r2;
	sub.s32 	%r37, %r34, %r33;
	setp.gt.s32 	%p1, %r3, %r37;
	@%p1 bra 	$L__BB0_14;
	cvta.to.global.u64 	%rd14, %rd11;
	mul.wide.s32 	%rd15, %r3, 4;
	add.s64 	%rd3, %rd14, %rd15;
	mov.b32 	%r38, 0;
	st.global.u32 	[%rd3], %r38;
	setp.lt.s32 	%p2, %r33, 1;
	@%p2 bra 	$L__BB0_14;
	and.b32  	%r4, %r33, 15;
	setp.lt.u32 	%p3, %r33, 16;
	mov.b32 	%r130, 0;
	mov.u32 	%r133, %r130;
	@%p3 bra 	$L__BB0_5;
	and.b32  	%r133, %r33, 2147483632;
	neg.s32 	%r128, %r133;
	add.s64 	%rd4, %rd2, 32;
	add.s64 	%rd29, %rd1, 32;
	mov.b32 	%r130, 0;
	mov.u32 	%r127, %r3;
$L__BB0_4:
	.pragma "nounroll";
	mul.wide.s32 	%rd16, %r127, 4;
	add.s64 	%rd17, %rd4, %rd16;
	ld.global.u32 	%r41, [%rd17+-32];
	ld.global.u32 	%r42, [%rd29+-32];
	mad.lo.s32 	%r43, %r42, %r41, %r130;
	st.global.u32 	[%rd3], %r43;
	ld.global.u32 	%r44, [%rd17+-28];
	ld.global.u32 	%r45, [%rd29+-28];
	mad.lo.s32 	%r46, %r45, %r44, %r43;
	st.global.u32 	[%rd3], %r46;
	ld.global.u32 	%r47, [%rd17+-24];
	ld.global.u32 	%r48, [%rd29+-24];
	mad.lo.s32 	%r49, %r48, %r47, %r46;
	st.global.u32 	[%rd3], %r49;
	ld.global.u32 	%r50, [%rd17+-20];
	ld.global.u32 	%r51, [%rd29+-20];
	mad.lo.s32 	%r52, %r51, %r50, %r49;
	st.global.u32 	[%rd3], %r52;
	ld.global.u32 	%r53, [%rd17+-16];
	ld.global.u32 	%r54, [%rd29+-16];
	mad.lo.s32 	%r55, %r54, %r53, %r52;
	st.global.u32 	[%rd3], %r55;
	ld.global.u32 	%r56, [%rd17+-12];
	ld.global.u32 	%r57, [%rd29+-12];
	mad.lo.s32 	%r58, %r57, %r56, %r55;
	st.global.u32 	[%rd3], %r58;
	ld.global.u32 	%r59, [%rd17+-8];
	ld.global.u32 	%r60, [%rd29+-8];
	mad.lo.s32 	%r61, %r60, %r59, %r58;
	st.global.u32 	[%rd3], %r61;
	ld.global.u32 	%r62, [%rd17+-4];
	ld.global.u32 	%r63, [%rd29+-4];
	mad.lo.s32 	%r64, %r63, %r62, %r61;
	st.global.u32 	[%rd3], %r64;
	ld.global.u32 	%r65, [%rd17];
	ld.global.u32 	%r66, [%rd29];
	mad.lo.s32 	%r67, %r66, %r65, %r64;
	st.global.u32 	[%rd3], %r67;
	ld.global.u32 	%r68, [%rd17+4];
	ld.global.u32 	%r69, [%rd29+4];
	mad.lo.s32 	%r70, %r69, %r68, %r67;
	st.global.u32 	[%rd3], %r70;
	ld.global.u32 	%r71, [%rd17+8];
	ld.global.u32 	%r72, [%rd29+8];
	mad.lo.s32 	%r73, %r72, %r71, %r70;
	st.global.u32 	[%rd3], %r73;
	ld.global.u32 	%r74, [%rd17+12];
	ld.global.u32 	%r75, [%rd29+12];
	mad.lo.s32 	%r76, %r75, %r74, %r73;
	st.global.u32 	[%rd3], %r76;
	ld.global.u32 	%r77, [%rd17+16];
	ld.global.u32 	%r78, [%rd29+16];
	mad.lo.s32 	%r79, %r78, %r77, %r76;
	st.global.u32 	[%rd3], %r79;
	ld.global.u32 	%r80, [%rd17+20];
	ld.global.u32 	%r81, [%rd29+20];
	mad.lo.s32 	%r82, %r81, %r80, %r79;
	st.global.u32 	[%rd3], %r82;
	ld.global.u32 	%r83, [%rd17+24];
	ld.global.u32 	%r84, [%rd29+24];
	mad.lo.s32 	%r85, %r84, %r83, %r82;
	st.global.u32 	[%rd3], %r85;
	ld.global.u32 	%r86, [%rd17+28];
	ld.global.u32 	%r87, [%rd29+28];
	mad.lo.s32 	%r130, %r87, %r86, %r85;
	st.global.u32 	[%rd3], %r130;
	add.s32 	%r128, %r128, 16;
	add.s32 	%r127, %r127, 16;
	add.s64 	%rd29, %rd29, 64;
	setp.ne.s32 	%p4, %r128, 0;
	@%p4 bra 	$L__BB0_4;
$L__BB0_5:
	setp.eq.s32 	%p5, %r4, 0;
	@%p5 bra 	$L__BB0_14;
	and.b32  	%r15, %r33, 7;
	setp.lt.u32 	%p6, %r4, 8;
	@%p6 bra 	$L__BB0_8;
	add.s32 	%r88, %r133, %r3;
	mul.wide.s32 	%rd18, %r88, 4;
	add.s64 	%rd19, %rd2, %rd18;
	ld.global.u32 	%r89, [%rd19];
	mul.wide.u32 	%rd20, %r133, 4;
	add.s64 	%rd21, %rd1, %rd20;
	ld.global.u32 	%r90, [%rd21];
	mad.lo.s32 	%r91, %r90, %r89, %r130;
	st.global.u32 	[%rd3], %r91;
	ld.global.u32 	%r92, [%rd19+4];
	ld.global.u32 	%r93, [%rd21+4];
	mad.lo.s32 	%r94, %r93, %r92, %r91;
	st.global.u32 	[%rd3], %r94;
	ld.global.u32 	%r95, [%rd19+8];
	ld.global.u32 	%r96, [%rd21+8];
	mad.lo.s32 	%r97, %r96, %r95, %r94;
	st.global.u32 	[%rd3], %r97;
	ld.global.u32 	%r98, [%rd19+12];
	ld.global.u32 	%r99, [%rd21+12];
	mad.lo.s32 	%r100, %r99, %r98, %r97;
	st.global.u32 	[%rd3], %r100;
	ld.global.u32 	%r101, [%rd19+16];
	ld.global.u32 	%r102, [%rd21+16];
	mad.lo.s32 	%r103, %r102, %r101, %r100;
	st.global.u32 	[%rd3], %r103;
	ld.global.u32 	%r104, [%rd19+20];
	ld.global.u32 	%r105, [%rd21+20];
	mad.lo.s32 	%r106, %r105, %r104, %r103;
	st.global.u32 	[%rd3], %r106;
	ld.global.u32 	%r107, [%rd19+24];
	ld.global.u32 	%r108, [%rd21+24];
	mad.lo.s32 	%r109, %r108, %r107, %r106;
	st.global.u32 	[%rd3], %r109;
	ld.global.u32 	%r110, [%rd19+28];
	ld.global.u32 	%r111, [%rd21+28];
	mad.lo.s32 	%r130, %r111, %r110, %r109;
	st.global.u32 	[%rd3], %r130;
	add.s32 	%r133, %r133, 8;
$L__BB0_8:
	setp.eq.s32 	%p7, %r15, 0;
	@%p7 bra 	$L__BB0_14;
	and.b32  	%r20, %r33, 3;
	setp.lt.u32 	%p8, %r15, 4;
	@%p8 bra 	$L__BB0_11;
	add.s32 	%r112, %r133, %r3;
	mul.wide.s32 	%rd22, %r112, 4;
	add.s64 	%rd23, %rd2, %rd22;
	ld.global.u32 	%r113, [%rd23];
	mul.wide.u32 	%rd24, %r133, 4;
	add.s64 	%rd25, %rd1, %rd24;
	ld.global.u32 	%r114, [%rd25];
	mad.lo.s32 	%r115, %r114, %r113, %r130;
	st.global.u32 	[%rd3], %r115;
	ld.global.u32 	%r116, [%rd23+4];
	ld.global.u32 	%r117, [%rd25+4];
	mad.lo.s32 	%r118, %r117, %r116, %r115;
	st.global.u32 	[%rd3], %r118;
	ld.global.u32 	%r119, [%rd23+8];
	ld.global.u32 	%r120, [%rd25+8];
	mad.lo.s32 	%r121, %r120, %r119, %r118;
	st.global.u32 	[%rd3], %r121;
	ld.global.u32 	%r122, [%rd23+12];
	ld.global.u32 	%r123, [%rd25+12];
	mad.lo.s32 	%r130, %r123, %r122, %r121;
	st.global.u32 	[%rd3], %r130;
	add.s32 	%r133, %r133, 4;
$L__BB0_11:
	setp.eq.s32 	%p9, %r20, 0;
	@%p9 bra 	$L__BB0_14;
	mul.wide.u32 	%rd26, %r133, 4;
	add.s64 	%rd30, %rd1, %rd26;
	add.s32 	%r124, %r2, %r133;
	add.s32 	%r137, %r124, %r1;
	neg.s32 	%r136, %r20;
$L__BB0_13:
	.pragma "nounroll";
	mul.wide.s32 	%rd27, %r137, 4;
	add.s64 	%rd28, %rd2, %rd27;
	ld.global.u32 	%r125, [%rd28];
	ld.global.u32 	%r126, [%rd30];
	mad.lo.s32 	%r130, %r126, %r125, %r130;
	st.global.u32 	[%rd3], %r130;
	add.s64 	%rd30, %rd30, 4;
	add.s32 	%r137, %r137, 1;
	add.s32 	%r136, %r136, 1;
	setp.ne.s32 	%p10, %r136, 0;
	@%p10 bra 	$L__BB0_13;
$L__BB0_14:
	ret;

}


// ===== COMPILED SASS (sm_100) =====

	.target	sm_100

	.elftype	@"ET_EXEC"


//--------------------- .note.nv.tkinfo           --------------------------
	.section	.note.nv.tkinfo,"",@"SHT_NOTE"
	.sectionflags	@"SHF_NOTE_NV_TKINFO"
	.tkinfo
        /*0018*/ 	.word	0x00000002
        /*0030*/ 	.string	""
        /*0030*/ 	.string	"ptxas"
        /*0030*/ 	.string	"Cuda compilation tools, release 13.0, V13.0.88"
        /*0030*/ 	.string	"Build cuda_13.0.r13.0/compiler.36424714_0"
        /*0030*/ 	.string	"-arch sm_100 -m 64 "



//--------------------- .note.nv.cuinfo           --------------------------
	.section	.note.nv.cuinfo,"",@"SHT_NOTE"
	.sectionflags	@"SHF_NOTE_NV_CUINFO"
        /*0018*/ 	.short	0x0002
        /*001a*/ 	.short	0x0064
        /*001c*/ 	.short	0x0082
	.zero		2


//--------------------- .nv.info                  --------------------------
	.section	.nv.info,"",@"SHT_CUDA_INFO"
	.align	4


	//----- nvinfo : EIATTR_REGCOUNT
	.align		4
        /*0000*/ 	.byte	0x04, 0x2f
        /*0002*/ 	.short	(.L_1 - .L_0)
	.align		4
.L_0:
        /*0004*/ 	.word	index@(_Z6conv1dPiS_S_ii)
        /*0008*/ 	.word	0x00000016


	//----- nvinfo : EIATTR_FRAME_SIZE
	.align		4
.L_1:
        /*000c*/ 	.byte	0x04, 0x11
        /*000e*/ 	.short	(.L_3 - .L_2)
	.align		4
.L_2:
        /*0010*/ 	.word	index@(_Z6conv1dPiS_S_ii)
        /*0014*/ 	.word	0x00000000


	//----- nvinfo : EIATTR_MIN_STACK_SIZE
	.align		4
.L_3:
        /*0018*/ 	.byte	0x04, 0x12
        /*001a*/ 	.short	(.L_5 - .L_4)
	.align		4
.L_4:
        /*001c*/ 	.word	index@(_Z6conv1dPiS_S_ii)
        /*0020*/ 	.word	0x00000000
.L_5:


//--------------------- .nv.compat                --------------------------
	.section	.nv.compat,"",@"SHT_CUDA_COMPAT_INFO"
	.align	4
        /*0000*/ 	.byte	0x02, 0x09, 0x00, 0x00, 0x02, 0x02, 0x01, 0x00, 0x02, 0x05, 0x05, 0x00, 0x03, 0x07, 0x01, 0x01
        /*0010*/ 	.byte	0x02, 0x03, 0x00, 0x00, 0x02, 0x06, 0x01, 0x00, 0x04, 0x0b, 0x08, 0x00, 0x09, 0x00, 0x00, 0x00
        /*0020*/ 	.byte	0x00, 0x00, 0x00, 0x00


//--------------------- .nv.info._Z6conv1dPiS_S_ii --------------------------
	.section	.nv.info._Z6conv1dPiS_S_ii,"",@"SHT_CUDA_INFO"
	.sectionflags	@""
	.align	4


	//----- nvinfo : EIATTR_CUDA_API_VERSION
	.align		4
        /*0000*/ 	.byte	0x04, 0x37
        /*0002*/ 	.short	(.L_7 - .L_6)
.L_6:
        /*0004*/ 	.word	0x00000082


	//----- nvinfo : EIATTR_KPARAM_INFO
	.align		4
.L_7:
        /*0008*/ 	.byte	0x04, 0x17
        /*000a*/ 	.short	(.L_9 - .L_8)
.L_8:
        /*000c*/ 	.word	0x00000000
        /*0010*/ 	.short	0x0004
        /*0012*/ 	.short	0x001c
        /*0014*/ 	.byte	0x00, 0xf0, 0x11, 0x00


	//----- nvinfo : EIATTR_KPARAM_INFO
	.align		4
.L_9:
        /*0018*/ 	.byte	0x04, 0x17
        /*001a*/ 	.short	(.L_11 - .L_10)
.L_10:
        /*001c*/ 	.word	0x00000000
        /*0020*/ 	.short	0x0003
        /*0022*/ 	.short	0x0018
        /*0024*/ 	.byte	0x00, 0xf0, 0x11, 0x00


	//----- nvinfo : EIATTR_KPARAM_INFO
	.align		4
.L_11:
        /*0028*/ 	.byte	0x04, 0x17
        /*002a*/ 	.short	(.L_13 - .L_12)
.L_12:
        /*002c*/ 	.word	0x00000000
        /*0030*/ 	.short	0x0002
        /*0032*/ 	.short	0x0010
        /*0034*/ 	.byte	0x00, 0xf5, 0x21, 0x00


	//----- nvinfo : EIATTR_KPARAM_INFO
	.align		4
.L_13:
        /*0038*/ 	.byte	0x04, 0x17
        /*003a*/ 	.short	(.L_15 - .L_14)
.L_14:
        /*003c*/ 	.word	0x00000000
        /*0040*/ 	.short	0x0001
        /*0042*/ 	.short	0x0008
        /*0044*/ 	.byte	0x00, 0xf5, 0x21, 0x00


	//----- nvinfo : EIATTR_KPARAM_INFO
	.align		4
.L_15:
        /*0048*/ 	.byte	0x04, 0x17
        /*004a*/ 	.short	(.L_17 - .L_16)
.L_16:
        /*004c*/ 	.word	0x00000000
        /*0050*/ 	.short	0x0000
        /*0052*/ 	.short	0x0000
        /*0054*/ 	.byte	0x00, 0xf5, 0x21, 0x00


	//----- nvinfo : EIATTR_SPARSE_MMA_MASK
	.align		4
.L_17:
        /*0058*/ 	.byte	0x03, 0x50
        /*005a*/ 	.short	0x0000


	//----- nvinfo : EIATTR_MAXREG_COUNT
	.align		4
        /*005c*/ 	.byte	0x03, 0x1b
        /*005e*/ 	.short	0x00ff


	//----- nvinfo : EIATTR_MERCURY_ISA_VERSION
	.align		4
        /*0060*/ 	.byte	0x03, 0x5f
        /*0062*/ 	.short	0x0101


	//----- nvinfo : EIATTR_VRC_CTA_INIT_COUNT
	.align		4
        /*0064*/ 	.byte	0x02, 0x4a
	.zero		1
	.zero		1


	//----- nvinfo : EIATTR_EXIT_INSTR_OFFSETS
	.align		4
        /*0068*/ 	.byte	0x04, 0x1c
        /*006a*/ 	.short	(.L_19 - .L_18)


	//   ....[0]....
.L_18:
        /*006c*/ 	.word	0x00000090


	//   ....[1]....
        /*0070*/ 	.word	0x000000f0


	//   ....[2]....
        /*0074*/ 	.word	0x000006c0


	//   ....[3]....
        /*0078*/ 	.word	0x00000970


	//   ....[4]....
        /*007c*/ 	.word	0x00000b20


	//   ....[5]....
        /*0080*/ 	.word	0x00000c30


	//----- nvinfo : EIATTR_CBANK_PARAM_SIZE
	.align		4
.L_19:
        /*0084*/ 	.byte	0x03, 0x19
        /*0086*/ 	.short	0x0020


	//----- nvinfo : EIATTR_PARAM_CBANK
	.align		4
        /*0088*/ 	.byte	0x04, 0x0a
        /*008a*/ 	.short	(.L_21 - .L_20)
	.align		4
.L_20:
        /*008c*/ 	.word	index@(.nv.constant0._Z6conv1dPiS_S_ii)
        /*0090*/ 	.short	0x0380
        /*0092*/ 	.short	0x0020


	//----- nvinfo : EIATTR_SW_WAR
	.align		4
.L_21:
        /*0094*/ 	.byte	0x04, 0x36
        /*0096*/ 	.short	(.L_23 - .L_22)
.L_22:
        /*0098*/ 	.word	0x00000008
.L_23:


//--------------------- .nv.callgraph             --------------------------
	.section	.nv.callgraph,"",@"SHT_CUDA_CALLGRAPH"
	.align	4
	.sectionentsize	8
	.align		4
        /*0000*/ 	.word	0x00000000
	.align		4
        /*0004*/ 	.word	0xffffffff
	.align		4
        /*0008*/ 	.word	0x00000000
	.align		4
        /*000c*/ 	.word	0xfffffffe
	.align		4
        /*0010*/ 	.word	0x00000000
	.align		4
        /*0014*/ 	.word	0xfffffffd
	.align		4
        /*0018*/ 	.word	0x00000000
	.align		4
        /*001c*/ 	.word	0xfffffffc


//--------------------- .text._Z6conv1dPiS_S_ii   --------------------------
	.section	.text._Z6conv1dPiS_S_ii,"ax",@progbits
	.align	128
        .global         _Z6conv1dPiS_S_ii
        .type           _Z6conv1dPiS_S_ii,@function
        .size           _Z6conv1dPiS_S_ii,(.L_x_6 - _Z6conv1dPiS_S_ii)
        .other          _Z6conv1dPiS_S_ii,@"STO_CUDA_ENTRY STV_DEFAULT"
_Z6conv1dPiS_S_ii:
.text._Z6conv1dPiS_S_ii:
[----:B------:R-:W-:Y:S01]  /*0000*/  LDC R1, c[0x0][0x37c] ;  /* 0x0000df00ff017b82 */ /* 0x000fe20000000800 */
[----:B------:R-:W0:Y:S07]  /*0010*/  S2R R0, SR_TID.X ;  /* 0x0000000000007919 */ /* 0x000e2e0000002100 */
[----:B------:R-:W1:Y:S01]  /*0020*/  S2UR UR4, SR_CTAID.X ;  /* 0x00000000000479c3 */ /* 0x000e620000002500 */
[----:B------:R-:W1:Y:S07]  /*0030*/  LDCU UR5, c[0x0][0x360] ;  /* 0x00006c00ff0577ac */ /* 0x000e6e0008000800 */
[----:B------:R-:W2:Y:S01]  /*0040*/  LDC.64 R6, c[0x0][0x398] ;  /* 0x0000e600ff067b82 */ /* 0x000ea20000000a00 */
[----:B-1----:R-:W-:-:S06]  /*0050*/  UIMAD UR4, UR4, UR5, URZ ;  /* 0x00000005040472a4 */ /* 0x002fcc000f8e02ff */
[----:B0-----:R-:W-:Y:S02]  /*0060*/  IADD3 R4, PT, PT, R0, UR4, RZ ;  /* 0x0000000400047c10 */ /* 0x001fe4000fffe0ff */
[----:B--2---:R-:W-:-:S04]  /*0070*/  IADD3 R3, PT, PT, R6, -R7, RZ ;  /* 0x8000000706037210 */ /* 0x004fc80007ffe0ff */
[----:B------:R-:W-:-:S13]  /*0080*/  ISETP.GT.AND P0, PT, R4, R3, PT ;  /* 0x000000030400720c */ /* 0x000fda0003f04270 */
[----:B------:R-:W-:Y:S05]  /*0090*/  @P0 EXIT ;  /* 0x000000000000094d */ /* 0x000fea0003800000 */
[----:B------:R-:W0:Y:S01]  /*00a0*/  LDC.64 R2, c[0x0][0x390] ;  /* 0x0000e400ff027b82 */ /* 0x000e220000000a00 */
[----:B------:R-:W1:Y:S01]  /*00b0*/  LDCU.64 UR12, c[0x0][0x358] ;  /* 0x00006b00ff0c77ac */ /* 0x000e620008000a00 */
[----:B------:R-:W-:Y:S01]  /*00c0*/  ISETP.GE.AND P0, PT, R7, 0x1, PT ;  /* 0x000000010700780c */ /* 0x000fe20003f06270 */
[----:B0-----:R-:W-:-:S05]  /*00d0*/  IMAD.WIDE R2, R4, 0x4, R2 ;  /* 0x0000000404027825 */ /* 0x001fca00078e0202 */
[----:B-1----:R0:W-:Y:S07]  /*00e0*/  STG.E desc[UR12][R2.64], RZ ;  /* 0x000000ff02007986 */ /* 0x0021ee000c10190c */
[----:B------:R-:W-:Y:S05]  /*00f0*/  @!P0 EXIT ;  /* 0x000000000000894d */ /* 0x000fea0003800000 */
[C---:B------:R-:W-:Y:S01]  /*0100*/  ISETP.GE.U32.AND P1, PT, R7.reuse, 0x10, PT ;  /* 0x000000100700780c */ /* 0x040fe20003f26070 */
[----:B------:R-:W-:Y:S01]  /*0110*/  HFMA2 R5, -RZ, RZ, 0, 0 ;  /* 0x00000000ff057431 */ /* 0x000fe200000001ff */
[----:B------:R-:W-:Y:S02]  /*0120*/  LOP3.LUT R18, R7, 0xf, RZ, 0xc0, !PT ;  /* 0x0000000f07127812 */ /* 0x000fe400078ec0ff */
[----:B------:R-:W-:Y:S02]  /*0130*/  MOV R9, RZ ;  /* 0x000000ff00097202 */ /* 0x000fe40000000f00 */
[----:B------:R-:W-:-:S07]  /*0140*/  ISETP.NE.AND P0, PT, R18, RZ, PT ;  /* 0x000000ff1200720c */ /* 0x000fce0003f05270 */
[----:B------:R-:W-:Y:S06]  /*0150*/  @!P1 BRA `(.L_x_0) ;  /* 0x0000000400589947 */ /* 0x000fec0003800000 */
[----:B------:R-:W1:Y:S01]  /*0160*/  LDCU.128 UR8, c[0x0][0x380] ;  /* 0x00007000ff0877ac */ /* 0x000e620008000c00 */
[----:B------:R-:W-:Y:S02]  /*0170*/  LOP3.LUT R9, R7, 0x7ffffff0, RZ, 0xc0, !PT ;  /* 0x7ffffff007097812 */ /* 0x000fe400078ec0ff */
[----:B------:R-:W-:Y:S02]  /*0180*/  MOV R5, RZ ;  /* 0x000000ff00057202 */ /* 0x000fe40000000f00 */
[----:B------:R-:W-:Y:S02]  /*0190*/  MOV R8, R4 ;  /* 0x0000000400087202 */ /* 0x000fe40000000f00 */
[----:B------:R-:W-:Y:S01]  /*01a0*/  IADD3 R6, PT, PT, -R9, RZ, RZ ;  /* 0x000000ff09067210 */ /* 0x000fe20007ffe1ff */
[----:B-1----:R-:W-:Y:S02]  /*01b0*/  UIADD3 UR5, UP1, UPT, UR10, 0x20, URZ ;  /* 0x000000200a057890 */ /* 0x002fe4000ff3e0ff */
[----:B------:R-:W-:-:S02]  /*01c0*/  UIADD3 UR7, UP0, UPT, UR8, 0x20, URZ ;  /* 0x0000002008077890 */ /* 0x000fc4000ff1e0ff */
[----:B------:R-:W-:Y:S02]  /*01d0*/  UIADD3.X UR6, UPT, UPT, URZ, UR11, URZ, UP1, !UPT ;  /* 0x0000000bff067290 */ /* 0x000fe40008ffe4ff */
[----:B------:R-:W-:Y:S01]  /*01e0*/  MOV R14, UR5 ;  /* 0x00000005000e7c02 */ /* 0x000fe20008000f00 */
[----:B------:R-:W-:-:S03]  /*01f0*/  UIADD3.X UR8, UPT, UPT, URZ, UR9, URZ, UP0, !UPT ;  /* 0x00000009ff087290 */ /* 0x000fc600087fe4ff */
[----:B------:R-:W-:-:S09]  /*0200*/  MOV R15, UR6 ;  /* 0x00000006000f7c02 */ /* 0x000fd20008000f00 */
.L_x_1:
[----:B------:R-:W-:Y:S01]  /*0210*/  MOV R12, UR7 ;  /* 0x00000007000c7c02 */ /* 0x000fe20008000f00 */
[----:B------:R-:W-:Y:S01]  /*0220*/  IMAD.MOV.U32 R10, RZ, RZ, R14 ;  /* 0x000000ffff0a7224 */ /* 0x000fe200078e000e */
[----:B------:R-:W-:Y:S02]  /*0230*/  MOV R13, UR8 ;  /* 0x00000008000d7c02 */ /* 0x000fe40008000f00 */
[----:B------:R-:W-:Y:S01]  /*0240*/  MOV R11, R15 ;  /* 0x0000000f000b7202 */ /* 0x000fe20000000f00 */
[----:B------:R-:W-:-:S04]  /*0250*/  IMAD.WIDE R12, R8, 0x4, R12 ;  /* 0x00000004080c7825 */ /* 0x000fc800078e020c */
[----:B------:R-:W2:Y:S04]  /*0260*/  LDG.E R15, desc[UR12][R10.64+-0x20] ;  /* 0xffffe00c0a0f7981 */ /* 0x000ea8000c1e1900 */
[----:B------:R-:W2:Y:S02]  /*0270*/  LDG.E R14, desc[UR12][R12.64+-0x20] ;  /* 0xffffe00c0c0e7981 */ /* 0x000ea4000c1e1900 */
[----:B--2---:R-:W-:-:S05]  /*0280*/  IMAD R15, R14, R15, R5 ;  /* 0x0000000f0e0f7224 */ /* 0x004fca00078e0205 */
[----:B------:R1:W-:Y:S04]  /*0290*/  STG.E desc[UR12][R2.64], R15 ;  /* 0x0000000f02007986 */ /* 0x0003e8000c10190c */
[----:B------:R-:W2:Y:S04]  /*02a0*/  LDG.E R14, desc[UR12][R12.64+-0x1c] ;  /* 0xffffe40c0c0e7981 */ /* 0x000ea8000c1e1900 */
[----:B----4-:R-:W2:Y:S02]  /*02b0*/  LDG.E R5, desc[UR12][R10.64+-0x1c] ;  /* 0xffffe40c0a057981 */ /* 0x010ea4000c1e1900 */
[----:B--2---:R-:W-:-:S05]  /*02c0*/  IMAD R5, R14, R5, R15 ;  /* 0x000000050e057224 */ /* 0x004fca00078e020f */
[----:B------:R2:W-:Y:S04]  /*02d0*/  STG.E desc[UR12][R2.64], R5 ;  /* 0x0000000502007986 */ /* 0x0005e8000c10190c */
[----:B------:R-:W3:Y:S04]  /*02e0*/  LDG.E R14, desc[UR12][R12.64+-0x18] ;  /* 0xffffe80c0c0e7981 */ /* 0x000ee8000c1e1900 */
[----:B------:R-:W3:Y:S02]  /*02f0*/  LDG.E R16, desc[UR12][R10.64+-0x18] ;  /* 0xffffe80c0a107981 */ /* 0x000ee4000c1e1900 */
[----:B---3--:R-:W-:-:S05]  /*0300*/  IMAD R17, R14, R16, R5 ;  /* 0x000000100e117224 */ /* 0x008fca00078e0205 */
[----:B------:R3:W-:Y:S04]  /*0310*/  STG.E desc[UR12][R2.64], R17 ;  /* 0x0000001102007986 */ /* 0x0007e8000c10190c */
[----:B------:R-:W1:Y:S04]  /*0320*/  LDG.E R14, desc[UR12][R12.64+-0x14] ;  /* 0xffffec0c0c0e7981 */ /* 0x000e68000c1e1900 */
[----:B------:R-:W1:Y:S02]  /*0330*/  LDG.E R16, desc[UR12][R10.64+-0x14] ;  /* 0xffffec0c0a107981 */ /* 0x000e64000c1e1900 */
[----:B-1----:R-:W-:-:S05]  /*0340*/  IMAD R15, R14, R16, R17 ;  /* 0x000000100e0f7224 */ /* 0x002fca00078e0211 */
[----:B------:R1:W-:Y:S04]  /*0350*/  STG.E desc[UR12][R2.64], R15 ;  /* 0x0000000f02007986 */ /* 0x0003e8000c10190c */
[----:B------:R-:W2:Y:S04]  /*0360*/  LDG.E R14, desc[UR12][R12.64+-0x10] ;  /* 0xfffff00c0c0e7981 */ /* 0x000ea8000c1e1900 */
[----:B------:R-:W2:Y:S02]  /*0370*/  LDG.E R16, desc[UR12][R10.64+-0x10] ;  /* 0xfffff00c0a107981 */ /* 0x000ea4000c1e1900 */
        /* <DEDUP_REMOVED lines=34> */
[----:B------:R-:W4:Y:S04]  /*05a0*/  LDG.E R14, desc[UR12][R12.64+0x14] ;  /* 0x0000140c0c0e7981 */ /* 0x000f28000c1e1900 */
[----:B------:R-:W4:Y:S02]  /*05b0*/  LDG.E R16, desc[UR12][R10.64+0x14] ;  /* 0x0000140c0a107981 */ /* 0x000f24000c1e1900 */
[----:B----4-:R-:W-:-:S05]  /*05c0*/  IMAD R19, R14, R16, R15 ;  /* 0x000000100e137224 */ /* 0x010fca00078e020f */
[----:B------:R4:W-:Y:S04]  /*05d0*/  STG.E desc[UR12][R2.64], R19 ;  /* 0x0000001302007986 */ /* 0x0009e8000c10190c */
[----:B------:R-:W3:Y:S04]  /*05e0*/  LDG.E R14, desc[UR12][R12.64+0x18] ;  /* 0x0000180c0c0e7981 */ /* 0x000ee8000c1e1900 */
[----:B--2---:R-:W3:Y:S01]  /*05f0*/  LDG.E R5, desc[UR12][R10.64+0x18] ;  /* 0x0000180c0a057981 */ /* 0x004ee2000c1e1900 */
[----:B------:R-:W-:Y:S01]  /*0600*/  IADD3 R6, PT, PT, R6, 0x10, RZ ;  /* 0x0000001006067810 */ /* 0x000fe20007ffe0ff */
[----:B---3--:R-:W-:-:S05]  /*0610*/  IMAD R17, R14, R5, R19 ;  /* 0x000000050e117224 */ /* 0x008fca00078e0213 */
[----:B------:R4:W-:Y:S04]  /*0620*/  STG.E desc[UR12][R2.64], R17 ;  /* 0x0000001102007986 */ /* 0x0009e8000c10190c */
[----:B------:R-:W2:Y:S04]  /*0630*/  LDG.E R14, desc[UR12][R12.64+0x1c] ;  /* 0x00001c0c0c0e7981 */ /* 0x000ea8000c1e1900 */
[----:B------:R-:W2:Y:S01]  /*0640*/  LDG.E R5, desc[UR12][R10.64+0x1c] ;  /* 0x00001c0c0a057981 */ /* 0x000ea2000c1e1900 */
[----:B------:R-:W-:Y:S02]  /*0650*/  ISETP.NE.AND P1, PT, R6, RZ, PT ;  /* 0x000000ff0600720c */ /* 0x000fe40003f25270 */
[----:B------:R-:W-:Y:S01]  /*0660*/  IADD3 R8, PT, PT, R8, 0x10, RZ ;  /* 0x0000001008087810 */ /* 0x000fe20007ffe0ff */
[----:B--2---:R-:W-:Y:S01]  /*0670*/  IMAD R5, R14, R5, R17 ;  /* 0x000000050e057224 */ /* 0x004fe200078e0211 */
[----:B------:R-:W-:-:S04]  /*0680*/  IADD3 R14, P2, PT, R10, 0x40, RZ ;  /* 0x000000400a0e7810 */ /* 0x000fc80007f5e0ff */
[----:B------:R4:W-:Y:S01]  /*0690*/  STG.E desc[UR12][R2.64], R5 ;  /* 0x0000000502007986 */ /* 0x0009e2000c10190c */
[----:B-1----:R-:W-:-:S04]  /*06a0*/  IADD3.X R15, PT, PT, RZ, R11, RZ, P2, !PT ;  /* 0x0000000bff0f7210 */ /* 0x002fc800017fe4ff */
[----:B------:R-:W-:Y:S05]  /*06b0*/  @P1 BRA `(.L_x_1) ;  /* 0xfffffff800d41947 */ /* 0x000fea000383ffff */
.L_x_0:
[----:B------:R-:W-:Y:S05]  /*06c0*/  @!P0 EXIT ;  /* 0x000000000000894d */ /* 0x000fea0003800000 */
[----:B------:R-:W-:Y:S02]  /*06d0*/  ISETP.GE.U32.AND P0, PT, R18, 0x8, PT ;  /* 0x000000081200780c */ /* 0x000fe40003f06070 */
[----:B------:R-:W-:-:S04]  /*06e0*/  LOP3.LUT R14, R7, 0x7, RZ, 0xc0, !PT ;  /* 0x00000007070e7812 */ /* 0x000fc800078ec0ff */
[----:B------:R-:W-:-:S07]  /*06f0*/  ISETP.NE.AND P1, PT, R14, RZ, PT ;  /* 0x000000ff0e00720c */ /* 0x000fce0003f25270 */
[----:B------:R-:W-:Y:S06]  /*0700*/  @!P0 BRA `(.L_x_2) ;  /* 0x0000000000988947 */ /* 0x000fec0003800000 */
[----:B------:R-:W1:Y:S01]  /*0710*/  LDC.64 R10, c[0x0][0x380] ;  /* 0x0000e000ff0a7b82 */ /* 0x000e620000000a00 */
[----:B------:R-:W-:-:S07]  /*0720*/  IADD3 R15, PT, PT, R4, R9, RZ ;  /* 0x00000009040f7210 */ /* 0x000fce0007ffe0ff */
[----:B------:R-:W2:Y:S01]  /*0730*/  LDC.64 R12, c[0x0][0x388] ;  /* 0x0000e200ff0c7b82 */ /* 0x000ea20000000a00 */
[----:B-1----:R-:W-:-:S05]  /*0740*/  IMAD.WIDE R10, R15, 0x4, R10 ;  /* 0x000000040f0a7825 */ /* 0x002fca00078e020a */
[----:B------:R-:W4:Y:S01]  /*0750*/  LDG.E R6, desc[UR12][R10.64] ;  /* 0x0000000c0a067981 */ /* 0x000f22000c1e1900 */
[----:B--2---:R-:W-:-:S05]  /*0760*/  IMAD.WIDE.U32 R12, R9, 0x4, R12 ;  /* 0x00000004090c7825 */ /* 0x004fca00078e000c */
[----:B------:R-:W4:Y:S02]  /*0770*/  LDG.E R8, desc[UR12][R12.64] ;  /* 0x0000000c0c087981 */ /* 0x000f24000c1e1900 */
[----:B----4-:R-:W-:-:S05]  /*0780*/  IMAD R5, R6, R8, R5 ;  /* 0x0000000806057224 */ /* 0x010fca00078e0205 */
        /* <DEDUP_REMOVED lines=21> */
[----:B------:R-:W3:Y:S04]  /*08e0*/  LDG.E R6, desc[UR12][R10.64+0x18] ;  /* 0x0000180c0a067981 */ /* 0x000ee8000c1e1900 */
[----:B------:R-:W3:Y:S02]  /*08f0*/  LDG.E R8, desc[UR12][R12.64+0x18] ;  /* 0x0000180c0c087981 */ /* 0x000ee4000c1e1900 */
[----:B---3--:R-:W-:-:S05]  /*0900*/  IMAD R19, R6, R8, R17 ;  /* 0x0000000806137224 */ /* 0x008fca00078e0211 */
[----:B------:R2:W-:Y:S04]  /*0910*/  STG.E desc[UR12][R2.64], R19 ;  /* 0x0000001302007986 */ /* 0x0005e8000c10190c */
[----:B------:R-:W3:Y:S04]  /*0920*/  LDG.E R6, desc[UR12][R10.64+0x1c] ;  /* 0x00001c0c0a067981 */ /* 0x000ee8000c1e1900 */
[----:B-1----:R-:W3:Y:S01]  /*0930*/  LDG.E R5, desc[UR12][R12.64+0x1c] ;  /* 0x00001c0c0c057981 */ /* 0x002ee2000c1e1900 */
[----:B------:R-:W-:Y:S02]  /*0940*/  VIADD R9, R9, 0x8 ;  /* 0x0000000809097836 */ /* 0x000fe40000000000 */
[----:B---3--:R-:W-:-:S05]  /*0950*/  IMAD R5, R6, R5, R19 ;  /* 0x0000000506057224 */ /* 0x008fca00078e0213 */
[----:B------:R2:W-:Y:S02]  /*0960*/  STG.E desc[UR12][R2.64], R5 ;  /* 0x0000000502007986 */ /* 0x0005e4000c10190c */
.L_x_2:
[----:B------:R-:W-:Y:S05]  /*0970*/  @!P1 EXIT ;  /* 0x000000000000994d */ /* 0x000fea0003800000 */
[----:B------:R-:W-:Y:S02]  /*0980*/  ISETP.GE.U32.AND P0, PT, R14, 0x4, PT ;  /* 0x000000040e00780c */ /* 0x000fe40003f06070 */
[----:B------:R-:W-:-:S04]  /*0990*/  LOP3.LUT R8, R7, 0x3, RZ, 0xc0, !PT ;  /* 0x0000000307087812 */ /* 0x000fc800078ec0ff */
[----:B------:R-:W-:-:S07]  /*09a0*/  ISETP.NE.AND P1, PT, R8, RZ, PT ;  /* 0x000000ff0800720c */ /* 0x000fce0003f25270 */
[----:B------:R-:W-:Y:S06]  /*09b0*/  @!P0 BRA `(.L_x_3) ;  /* 0x0000000000588947 */ /* 0x000fec0003800000 */
[----:B------:R-:W1:Y:S01]  /*09c0*/  LDC.64 R6, c[0x0][0x380] ;  /* 0x0000e000ff067b82 */ /* 0x000e620000000a00 */
[----:B------:R-:W-:-:S07]  /*09d0*/  IADD3 R13, PT, PT, R4, R9, RZ ;  /* 0x00000009040d7210 */ /* 0x000fce0007ffe0ff */
[----:B------:R-:W3:Y:S01]  /*09e0*/  LDC.64 R10, c[0x0][0x388] ;  /* 0x0000e200ff0a7b82 */ /* 0x000ee20000000a00 */
[----:B-1----:R-:W-:-:S05]  /*09f0*/  IMAD.WIDE R6, R13, 0x4, R6 ;  /* 0x000000040d067825 */ /* 0x002fca00078e0206 */
[----:B------:R-:W2:Y:S01]  /*0a00*/  LDG.E R4, desc[UR12][R6.64] ;  /* 0x0000000c06047981 */ /* 0x000ea2000c1e1900 */
[----:B---3--:R-:W-:-:S05]  /*0a10*/  IMAD.WIDE.U32 R10, R9, 0x4, R10 ;  /* 0x00000004090a7825 */ /* 0x008fca00078e000a */
[----:B------:R-:W2:Y:S02]  /*0a20*/  LDG.E R12, desc[UR12][R10.64] ;  /* 0x0000000c0a0c7981 */ /* 0x000ea4000c1e1900 */
[----:B--2-4-:R-:W-:-:S05]  /*0a30*/  IMAD R5, R4, R12, R5 ;  /* 0x0000000c04057224 */ /* 0x014fca00078e0205 */
[----:B------:R1:W-:Y:S04]  /*0a40*/  STG.E desc[UR12][R2.64], R5 ;  /* 0x0000000502007986 */ /* 0x0003e8000c10190c */
[----:B------:R-:W2:Y:S04]  /*0a50*/  LDG.E R4, desc[UR12][R6.64+0x4] ;  /* 0x0000040c06047981 */ /* 0x000ea8000c1e1900 */
[----:B------:R-:W2:Y:S02]  /*0a60*/  LDG.E R12, desc[UR12][R10.64+0x4] ;  /* 0x0000040c0a0c7981 */ /* 0x000ea4000c1e1900 */
[----:B--2---:R-:W-:-:S05]  /*0a70*/  IMAD R13, R4, R12, R5 ;  /* 0x0000000c040d7224 */ /* 0x004fca00078e0205 */
[----:B------:R3:W-:Y:S04]  /*0a80*/  STG.E desc[UR12][R2.64], R13 ;  /* 0x0000000d02007986 */ /* 0x0007e8000c10190c */
[----:B------:R-:W2:Y:S04]  /*0a90*/  LDG.E R4, desc[UR12][R6.64+0x8] ;  /* 0x0000080c06047981 */ /* 0x000ea8000c1e1900 */
[----:B------:R-:W2:Y:S02]  /*0aa0*/  LDG.E R12, desc[UR12][R10.64+0x8] ;  /* 0x0000080c0a0c7981 */ /* 0x000ea4000c1e1900 */
[----:B--2---:R-:W-:-:S05]  /*0ab0*/  IMAD R15, R4, R12, R13 ;  /* 0x0000000c040f7224 */ /* 0x004fca00078e020d */
[----:B------:R3:W-:Y:S04]  /*0ac0*/  STG.E desc[UR12][R2.64], R15 ;  /* 0x0000000f02007986 */ /* 0x0007e8000c10190c */
[----:B------:R-:W1:Y:S04]  /*0ad0*/  LDG.E R4, desc[UR12][R6.64+0xc] ;  /* 0x00000c0c06047981 */ /* 0x000e68000c1e1900 */
[----:B------:R-:W1:Y:S01]  /*0ae0*/  LDG.E R12, desc[UR12][R10.64+0xc] ;  /* 0x00000c0c0a0c7981 */ /* 0x000e62000c1e1900 */
[----:B------:R-:W-:Y:S01]  /*0af0*/  IADD3 R9, PT, PT, R9, 0x4, RZ ;  /* 0x0000000409097810 */ /* 0x000fe20007ffe0ff */
[----:B-1----:R-:W-:-:S05]  /*0b00*/  IMAD R5, R4, R12, R15 ;  /* 0x0000000c04057224 */ /* 0x002fca00078e020f */
[----:B------:R3:W-:Y:S02]  /*0b10*/  STG.E desc[UR12][R2.64], R5 ;  /* 0x0000000502007986 */ /* 0x0007e4000c10190c */
.L_x_3:
[----:B------:R-:W-:Y:S05]  /*0b20*/  @!P1 EXIT ;  /* 0x000000000000994d */ /* 0x000fea0003800000 */
[----:B------:R-:W1:Y:S01]  /*0b30*/  LDC.64 R10, c[0x0][0x388] ;  /* 0x0000e200ff0a7b82 */ /* 0x000e620000000a00 */
[----:B---3--:R-:W-:Y:S02]  /*0b40*/  IADD3 R13, PT, PT, R0, UR4, R9 ;  /* 0x00000004000d7c10 */ /* 0x008fe4000fffe009 */
[----:B------:R-:W-:-:S05]  /*0b50*/  IADD3 R0, PT, PT, -R8, RZ, RZ ;  /* 0x000000ff08007210 */ /* 0x000fca0007ffe1ff */
[----:B------:R-:W3:Y:S01]  /*0b60*/  LDC.64 R6, c[0x0][0x380] ;  /* 0x0000e000ff067b82 */ /* 0x000ee20000000a00 */
[----:B-1----:R-:W-:-:S07]  /*0b70*/  IMAD.WIDE.U32 R10, R9, 0x4, R10 ;  /* 0x00000004090a7825 */ /* 0x002fce00078e000a */
.L_x_4:
[----:B---3--:R-:W-:Y:S01]  /*0b80*/  IMAD.WIDE R8, R13, 0x4, R6 ;  /* 0x000000040d087825 */ /* 0x008fe200078e0206 */
[----:B-1----:R1:W2:Y:S05]  /*0b90*/  LDG.E R4, desc[UR12][R10.64] ;  /* 0x0000000c0a047981 */ /* 0x0022aa000c1e1900 */
[----:B------:R-:W2:Y:S01]  /*0ba0*/  LDG.E R8, desc[UR12][R8.64] ;  /* 0x0000000c08087981 */ /* 0x000ea2000c1e1900 */
[----:B------:R-:W-:-:S04]  /*0bb0*/  IADD3 R0, PT, PT, R0, 0x1, RZ ;  /* 0x0000000100007810 */ /* 0x000fc80007ffe0ff */
[----:B------:R-:W-:Y:S02]  /*0bc0*/  ISETP.NE.AND P0, PT, R0, RZ, PT ;  /* 0x000000ff0000720c */ /* 0x000fe40003f05270 */
[----:B-1----:R-:W-:Y:S02]  /*0bd0*/  IADD3 R10, P1, PT, R10, 0x4, RZ ;  /* 0x000000040a0a7810 */ /* 0x002fe40007f3e0ff */
[----:B------:R-:W-:Y:S02]  /*0be0*/  IADD3 R13, PT, PT, R13, 0x1, RZ ;  /* 0x000000010d0d7810 */ /* 0x000fe40007ffe0ff */
[----:B------:R-:W-:Y:S01]  /*0bf0*/  IADD3.X R11, PT, PT, RZ, R11, RZ, P1, !PT ;  /* 0x0000000bff0b7210 */ /* 0x000fe20000ffe4ff */
[----:B--2-4-:R-:W-:-:S05]  /*0c00*/  IMAD R5, R8, R4, R5 ;  /* 0x0000000408057224 */ /* 0x014fca00078e0205 */
[----:B------:R1:W-:Y:S01]  /*0c10*/  STG.E desc[UR12][R2.64], R5 ;  /* 0x0000000502007986 */ /* 0x0003e2000c10190c */
[----:B------:R-:W-:Y:S05]  /*0c20*/  @P0 BRA `(.L_x_4) ;  /* 0xfffffffc00d40947 */ /* 0x000fea000383ffff */
[----:B------:R-:W-:Y:S05]  /*0c30*/  EXIT ;  /* 0x000000000000794d */ /* 0x000fea0003800000 */
.L_x_5:
[----:B------:R-:W-:-:S00]  /*0c40*/  BRA `(.L_x_5) ;  /* 0xfffffffc00fc7947 */ /* 0x000fc0000383ffff */
[----:B------:R-:W-:-:S00]  /*0c50*/  NOP ;  /* 0x0000000000007918 */ /* 0x000fc00000000000 */
        /* <DEDUP_REMOVED lines=10> */
.L_x_6:


//--------------------- .nv.shared.reserved.0     --------------------------
	.section	.nv.shared.reserved.0,"aw",@nobits
	.weak		__nv_reservedSMEM_offset_0_alias
	.size		__nv_reservedSMEM_offset_0_alias, 0, 64
	.other		__nv_reservedSMEM_offset_0_alias,@"STO_CUDA_RESERVED_SHARED STV_DEFAULT"
__nv_reservedSMEM_offset_0_alias:
	.zero		0
	.zero		64


//--------------------- .nv.constant0._Z6conv1dPiS_S_ii --------------------------
	.section	.nv.constant0._Z6conv1dPiS_S_ii,"a",@progbits
	.sectionflags	@""
	.align	4
.nv.constant0._Z6conv1dPiS_S_ii:
	.zero		928


//--------------------- SYMBOLS --------------------------

	.type		.nv.reservedSmem.offset0,@object
	.size		.nv.reservedSmem.offset0,0x4
